//
// Generated by NVIDIA NVVM Compiler
//
// Compiler Build ID: CL-36424714
// Cuda compilation tools, release 13.0, V13.0.88
// Based on NVVM 20.0.0
//

.version 9.0
.target sm_100
.address_size 64

	// .globl	total
// _ZZ5totalE5sdata has been demoted

.visible .entry total(
	.param .u64 .ptr .align 1 total_param_0,
	.param .u64 .ptr .align 1 total_param_1,
	.param .u32 total_param_2
)
{
	.reg .pred 	%p<8>;
	.reg .b32 	%r<45>;
	.reg .b32 	%f<6>;
	.reg .b64 	%rd<13>;
	// demoted variable
	.shared .align 4 .b8 _ZZ5totalE5sdata[2048];
	ld.param.u64 	%rd3, [total_param_0];
	ld.param.u64 	%rd2, [total_param_1];
	ld.param.u32 	%r9, [total_param_2];
	cvta.to.global.u64 	%rd1, %rd3;
	mov.u32 	%r1, %tid.x;
	mov.u32 	%r2, %ctaid.x;
	mov.u32 	%r10, %ntid.x;
	mul.lo.s32 	%r11, %r10, %r2;
	shl.b32 	%r12, %r11, 1;
	add.s32 	%r3, %r12, %r1;
	add.s32 	%r4, %r3, %r10;
	setp.ge.u32 	%p1, %r4, %r9;
	@%p1 bra 	$L__BB0_2;
	mul.wide.u32 	%rd6, %r3, 4;
	add.s64 	%rd7, %rd1, %rd6;
	ld.global.f32 	%f2, [%rd7];
	mul.wide.u32 	%rd8, %r4, 4;
	add.s64 	%rd9, %rd1, %rd8;
	ld.global.f32 	%f3, [%rd9];
	add.f32 	%f4, %f2, %f3;
	cvt.rzi.s32.f32 	%r44, %f4;
	bra.uni 	$L__BB0_4;
$L__BB0_2:
	setp.ge.u32 	%p2, %r3, %r9;
	mov.b32 	%r44, 0;
	@%p2 bra 	$L__BB0_4;
	mul.wide.u32 	%rd4, %r3, 4;
	add.s64 	%rd5, %rd1, %rd4;
	ld.global.f32 	%f1, [%rd5];
	cvt.rzi.s32.f32 	%r44, %f1;
$L__BB0_4:
	shl.b32 	%r14, %r1, 2;
	mov.u32 	%r15, _ZZ5totalE5sdata;
	add.s32 	%r8, %r15, %r14;
	st.shared.u32 	[%r8], %r44;
	bar.sync 	0;
	setp.gt.u32 	%p3, %r1, 255;
	@%p3 bra 	$L__BB0_6;
	ld.shared.u32 	%r16, [%r8+1024];
	ld.shared.u32 	%r17, [%r8];
	add.s32 	%r18, %r17, %r16;
	st.shared.u32 	[%r8], %r18;
$L__BB0_6:
	bar.sync 	0;
	setp.gt.u32 	%p4, %r1, 127;
	@%p4 bra 	$L__BB0_8;
	ld.shared.u32 	%r19, [%r8+512];
	ld.shared.u32 	%r20, [%r8];
	add.s32 	%r21, %r20, %r19;
	st.shared.u32 	[%r8], %r21;
$L__BB0_8:
	bar.sync 	0;
	setp.gt.u32 	%p5, %r1, 63;
	@%p5 bra 	$L__BB0_10;
	ld.shared.u32 	%r22, [%r8+256];
	ld.shared.u32 	%r23, [%r8];
	add.s32 	%r24, %r23, %r22;
	st.shared.u32 	[%r8], %r24;
$L__BB0_10:
	bar.sync 	0;
	setp.gt.u32 	%p6, %r1, 31;
	@%p6 bra 	$L__BB0_13;
	ld.shared.u32 	%r25, [%r8+128];
	ld.shared.u32 	%r26, [%r8];
	add.s32 	%r27, %r26, %r25;
	st.shared.u32 	[%r8], %r27;
	bar.warp.sync 	-1;
	ld.shared.u32 	%r28, [%r8+64];
	ld.shared.u32 	%r29, [%r8];
	add.s32 	%r30, %r29, %r28;
	st.shared.u32 	[%r8], %r30;
	bar.warp.sync 	-1;
	ld.shared.u32 	%r31, [%r8+32];
	ld.shared.u32 	%r32, [%r8];
	add.s32 	%r33, %r32, %r31;
	st.shared.u32 	[%r8], %r33;
	bar.warp.sync 	-1;
	ld.shared.u32 	%r34, [%r8+16];
	ld.shared.u32 	%r35, [%r8];
	add.s32 	%r36, %r35, %r34;
	st.shared.u32 	[%r8], %r36;
	bar.warp.sync 	-1;
	ld.shared.u32 	%r37, [%r8+8];
	ld.shared.u32 	%r38, [%r8];
	add.s32 	%r39, %r38, %r37;
	st.shared.u32 	[%r8], %r39;
	bar.warp.sync 	-1;
	ld.shared.u32 	%r40, [%r8+4];
	ld.shared.u32 	%r41, [%r8];
	add.s32 	%r42, %r41, %r40;
	st.shared.u32 	[%r8], %r42;
	setp.ne.s32 	%p7, %r1, 0;
	@%p7 bra 	$L__BB0_13;
	ld.shared.u32 	%r43, [_ZZ5totalE5sdata];
	cvt.rn.f32.s32 	%f5, %r43;
	cvta.to.global.u64 	%rd10, %rd2;
	mul.wide.u32 	%rd11, %r2, 4;
	add.s64 	%rd12, %rd10, %rd11;
	st.global.f32 	[%rd12], %f5;
$L__BB0_13:
	ret;

}


// ===== COMPILED SASS (sm_100) =====

	.target	sm_100

	.elftype	@"ET_EXEC"


//--------------------- .note.nv.tkinfo           --------------------------
	.section	.note.nv.tkinfo,"",@"SHT_NOTE"
	.sectionflags	@"SHF_NOTE_NV_TKINFO"
	.tkinfo
        /*0018*/ 	.word	0x00000002
        /*0030*/ 	.string	""
        /*0030*/ 	.string	"ptxas"
        /*0030*/ 	.string	"Cuda compilation tools, release 13.0, V13.0.88"
        /*0030*/ 	.string	"Build cuda_13.0.r13.0/compiler.36424714_0"
        /*0030*/ 	.string	"-arch sm_100 -m 64 "



//--------------------- .note.nv.cuinfo           --------------------------
	.section	.note.nv.cuinfo,"",@"SHT_NOTE"
	.sectionflags	@"SHF_NOTE_NV_CUINFO"
        /*0018*/ 	.short	0x0002
        /*001a*/ 	.short	0x0064
        /*001c*/ 	.short	0x0082
	.zero		2


//--------------------- .nv.info                  --------------------------
	.section	.nv.info,"",@"SHT_CUDA_INFO"
	.align	4


	//----- nvinfo : EIATTR_REGCOUNT
	.align		4
        /*0000*/ 	.byte	0x04, 0x2f
        /*0002*/ 	.short	(.L_1 - .L_0)
	.align		4
.L_0:
        /*0004*/ 	.word	index@(total)
        /*0008*/ 	.word	0x0000000c


	//----- nvinfo : EIATTR_FRAME_SIZE
	.align		4
.L_1:
        /*000c*/ 	.byte	0x04, 0x11
        /*000e*/ 	.short	(.L_3 - .L_2)
	.align		4
.L_2:
        /*0010*/ 	.word	index@(total)
        /*0014*/ 	.word	0x00000000


	//----- nvinfo : EIATTR_MIN_STACK_SIZE
	.align		4
.L_3:
        /*0018*/ 	.byte	0x04, 0x12
        /*001a*/ 	.short	(.L_5 - .L_4)
	.align		4
.L_4:
        /*001c*/ 	.word	index@(total)
        /*0020*/ 	.word	0x00000000
.L_5:


//--------------------- .nv.compat                --------------------------
	.section	.nv.compat,"",@"SHT_CUDA_COMPAT_INFO"
	.align	4
        /*0000*/ 	.byte	0x02, 0x09, 0x00, 0x00, 0x02, 0x02, 0x01, 0x00, 0x02, 0x05, 0x05, 0x00, 0x03, 0x07, 0x01, 0x01
        /*0010*/ 	.byte	0x02, 0x03, 0x00, 0x00, 0x02, 0x06, 0x01, 0x00, 0x04, 0x0b, 0x08, 0x00, 0x09, 0x00, 0x00, 0x00
        /*0020*/ 	.byte	0x00, 0x00, 0x00, 0x00


//--------------------- .nv.info.total            --------------------------
	.section	.nv.info.total,"",@"SHT_CUDA_INFO"
	.sectionflags	@""
	.align	4


	//----- nvinfo : EIATTR_CUDA_API_VERSION
	.align		4
        /*0000*/ 	.byte	0x04, 0x37
        /*0002*/ 	.short	(.L_7 - .L_6)
.L_6:
        /*0004*/ 	.word	0x00000082


	//----- nvinfo : EIATTR_KPARAM_INFO
	.align		4
.L_7:
        /*0008*/ 	.byte	0x04, 0x17
        /*000a*/ 	.short	(.L_9 - .L_8)
.L_8:
        /*000c*/ 	.word	0x00000000
        /*0010*/ 	.short	0x0002
        /*0012*/ 	.short	0x0010
        /*0014*/ 	.byte	0x00, 0xf0, 0x11, 0x00


	//----- nvinfo : EIATTR_KPARAM_INFO
	.align		4
.L_9:
        /*0018*/ 	.byte	0x04, 0x17
        /*001a*/ 	.short	(.L_11 - .L_10)
.L_10:
        /*001c*/ 	.word	0x00000000
        /*0020*/ 	.short	0x0001
        /*0022*/ 	.short	0x0008
        /*0024*/ 	.byte	0x00, 0xf5, 0x21, 0x00


	//----- nvinfo : EIATTR_KPARAM_INFO
	.align		4
.L_11:
        /*0028*/ 	.byte	0x04, 0x17
        /*002a*/ 	.short	(.L_13 - .L_12)
.L_12:
        /*002c*/ 	.word	0x00000000
        /*0030*/ 	.short	0x0000
        /*0032*/ 	.short	0x0000
        /*0034*/ 	.byte	0x00, 0xf5, 0x21, 0x00


	//----- nvinfo : EIATTR_SPARSE_MMA_MASK
	.align		4
.L_13:
        /*0038*/ 	.byte	0x03, 0x50
        /*003a*/ 	.short	0x0000


	//----- nvinfo : EIATTR_MAXREG_COUNT
	.align		4
        /*003c*/ 	.byte	0x03, 0x1b
        /*003e*/ 	.short	0x00ff


	//----- nvinfo : EIATTR_NUM_BARRIERS
	.align		4
        /*0040*/ 	.byte	0x02, 0x4c
        /*0042*/ 	.byte	0x01
	.zero		1


	//----- nvinfo : EIATTR_MERCURY_ISA_VERSION
	.align		4
        /*0044*/ 	.byte	0x03, 0x5f
        /*0046*/ 	.short	0x0101


	//----- nvinfo : EIATTR_COOP_GROUP_MASK_REGIDS
	.align		4
        /*0048*/ 	.byte	0x04, 0x29
        /*004a*/ 	.short	(.L_15 - .L_14)


	//   ....[0]....
.L_14:
        /*004c*/ 	.word	0xffffffff


	//   ....[1]....
        /*0050*/ 	.word	0xffffffff


	//   ....[2]....
        /*0054*/ 	.word	0xffffffff


	//   ....[3]....
        /*0058*/ 	.word	0xffffffff


	//   ....[4]....
        /*005c*/ 	.word	0xffffffff


	//----- nvinfo : EIATTR_COOP_GROUP_INSTR_OFFSETS
	.align		4
.L_15:
        /*0060*/ 	.byte	0x04, 0x28
        /*0062*/ 	.short	(.L_17 - .L_16)


	//   ....[0]....
.L_16:
        /*0064*/ 	.word	0x000003b0


	//   ....[1]....
        /*0068*/ 	.word	0x00000400


	//   ....[2]....
        /*006c*/ 	.word	0x00000450


	//   ....[3]....
        /*0070*/ 	.word	0x000004a0


	//   ....[4]....
        /*0074*/ 	.word	0x000004f0


	//----- nvinfo : EIATTR_VRC_CTA_INIT_COUNT
	.align		4
.L_17:
        /*0078*/ 	.byte	0x02, 0x4a
	.zero		1
	.zero		1


	//----- nvinfo : EIATTR_EXIT_INSTR_OFFSETS
	.align		4
        /*007c*/ 	.byte	0x04, 0x1c
        /*007e*/ 	.short	(.L_19 - .L_18)


	//   ....[0]....
.L_18:
        /*0080*/ 	.word	0x00000350


	//   ....[1]....
        /*0084*/ 	.word	0x00000540


	//   ....[2]....
        /*0088*/ 	.word	0x000005a0


	//----- nvinfo : EIATTR_CRS_STACK_SIZE
	.align		4
.L_19:
        /*008c*/ 	.byte	0x04, 0x1e
        /*008e*/ 	.short	(.L_21 - .L_20)
.L_20:
        /*0090*/ 	.word	0x00000000


	//----- nvinfo : EIATTR_CBANK_PARAM_SIZE
	.align		4
.L_21:
        /*0094*/ 	.byte	0x03, 0x19
        /*0096*/ 	.short	0x0014


	//----- nvinfo : EIATTR_PARAM_CBANK
	.align		4
        /*0098*/ 	.byte	0x04, 0x0a
        /*009a*/ 	.short	(.L_23 - .L_22)
	.align		4
.L_22:
        /*009c*/ 	.word	index@(.nv.constant0.total)
        /*00a0*/ 	.short	0x0380
        /*00a2*/ 	.short	0x0014


	//----- nvinfo : EIATTR_SW_WAR
	.align		4
.L_23:
        /*00a4*/ 	.byte	0x04, 0x36
        /*00a6*/ 	.short	(.L_25 - .L_24)
.L_24:
        /*00a8*/ 	.word	0x00000008
.L_25:


//--------------------- .nv.callgraph             --------------------------
	.section	.nv.callgraph,"",@"SHT_CUDA_CALLGRAPH"
	.align	4
	.sectionentsize	8
	.align		4
        /*0000*/ 	.word	0x00000000
	.align		4
        /*0004*/ 	.word	0xffffffff
	.align		4
        /*0008*/ 	.word	0x00000000
	.align		4
        /*000c*/ 	.word	0xfffffffe
	.align		4
        /*0010*/ 	.word	0x00000000
	.align		4
        /*0014*/ 	.word	0xfffffffd
	.align		4
        /*0018*/ 	.word	0x00000000
	.align		4
        /*001c*/ 	.word	0xfffffffc


//--------------------- .text.total               --------------------------
	.section	.text.total,"ax",@progbits
	.align	128
        .global         total
        .type           total,@function
        .size           total,(.L_x_4 - total)
        .other          total,@"STO_CUDA_ENTRY STV_DEFAULT"
total:
.text.total:
[----:B------:R-:W-:Y:S01]  /*0000*/  LDC R1, c[0x0][0x37c] ;  /* 0x0000df00ff017b82 */ /* 0x000fe20000000800 */
[----:B------:R-:W0:Y:S01]  /*0010*/  S2R R0, SR_CTAID.X ;  /* 0x0000000000007919 */ /* 0x000e220000002500 */
[----:B------:R-:W0:Y:S01]  /*0020*/  LDCU UR4, c[0x0][0x360] ;  /* 0x00006c00ff0477ac */ /* 0x000e220008000800 */
[----:B------:R-:W-:Y:S01]  /*0030*/  BSSY.RECONVERGENT B0, `(.L_x_0) ;  /* 0x0000018000007945 */ /* 0x000fe20003800200 */
[----:B------:R-:W1:Y:S01]  /*0040*/  S2R R2, SR_TID.X ;  /* 0x0000000000027919 */ /* 0x000e620000002100 */
[----:B------:R-:W2:Y:S01]  /*0050*/  LDCU UR8, c[0x0][0x390] ;  /* 0x00007200ff0877ac */ /* 0x000ea20008000800 */
[----:B------:R-:W3:Y:S01]  /*0060*/  LDCU.64 UR6, c[0x0][0x358] ;  /* 0x00006b00ff0677ac */ /* 0x000ee20008000a00 */
[----:B0-----:R-:W-:-:S04]  /*0070*/  IMAD R3, R0, UR4, RZ ;  /* 0x0000000400037c24 */ /* 0x001fc8000f8e02ff */
[----:B-1----:R-:W-:-:S04]  /*0080*/  IMAD R3, R3, 0x2, R2 ;  /* 0x0000000203037824 */ /* 0x002fc800078e0202 */
[----:B------:R-:W-:-:S05]  /*0090*/  VIADD R9, R3, UR4 ;  /* 0x0000000403097c36 */ /* 0x000fca0008000000 */
[----:B--2---:R-:W-:-:S13]  /*00a0*/  ISETP.GE.U32.AND P0, PT, R9, UR8, PT ;  /* 0x0000000809007c0c */ /* 0x004fda000bf06070 */
[----:B---3--:R-:W-:Y:S05]  /*00b0*/  @P0 BRA `(.L_x_1) ;  /* 0x0000000000200947 */ /* 0x008fea0003800000 */
[----:B------:R-:W0:Y:S02]  /*00c0*/  LDC.64 R6, c[0x0][0x380] ;  /* 0x0000e000ff067b82 */ /* 0x000e240000000a00 */
[----:B0-----:R-:W-:-:S04]  /*00d0*/  IMAD.WIDE.U32 R4, R3, 0x4, R6 ;  /* 0x0000000403047825 */ /* 0x001fc800078e0006 */
[----:B------:R-:W-:Y:S02]  /*00e0*/  IMAD.WIDE.U32 R6, R9, 0x4, R6 ;  /* 0x0000000409067825 */ /* 0x000fe400078e0006 */
[----:B------:R-:W2:Y:S04]  /*00f0*/  LDG.E R4, desc[UR6][R4.64] ;  /* 0x0000000604047981 */ /* 0x000ea8000c1e1900 */
[----:B------:R-:W2:Y:S02]  /*0100*/  LDG.E R7, desc[UR6][R6.64] ;  /* 0x0000000606077981 */ /* 0x000ea4000c1e1900 */
[----:B--2---:R-:W-:-:S04]  /*0110*/  FADD R3, R4, R7 ;  /* 0x0000000704037221 */ /* 0x004fc80000000000 */
[----:B------:R2:W3:Y:S01]  /*0120*/  F2I.TRUNC.NTZ R8, R3 ;  /* 0x0000000300087305 */ /* 0x0004e2000020f100 */
[----:B------:R-:W-:Y:S05]  /*0130*/  BRA `(.L_x_2) ;  /* 0x00000000001c7947 */ /* 0x000fea0003800000 */
.L_x_1:
[----:B------:R-:W-:Y:S01]  /*0140*/  ISETP.GE.U32.AND P0, PT, R3, UR8, PT ;  /* 0x0000000803007c0c */ /* 0x000fe2000bf06070 */
[----:B------:R-:W-:-:S12]  /*0150*/  HFMA2 R8, -RZ, RZ, 0, 0 ;  /* 0x00000000ff087431 */ /* 0x000fd800000001ff */
[----:B------:R-:W-:Y:S05]  /*0160*/  @P0 BRA `(.L_x_2) ;  /* 0x0000000000100947 */ /* 0x000fea0003800000 */
[----:B------:R-:W0:Y:S02]  /*0170*/  LDC.64 R4, c[0x0][0x380] ;  /* 0x0000e000ff047b82 */ /* 0x000e240000000a00 */
[----:B0-----:R-:W-:-:S06]  /*0180*/  IMAD.WIDE.U32 R4, R3, 0x4, R4 ;  /* 0x0000000403047825 */ /* 0x001fcc00078e0004 */
[----:B------:R-:W2:Y:S02]  /*0190*/  LDG.E R4, desc[UR6][R4.64] ;  /* 0x0000000604047981 */ /* 0x000ea4000c1e1900 */
[----:B--2---:R0:W1:Y:S02]  /*01a0*/  F2I.TRUNC.NTZ R8, R4 ;  /* 0x0000000400087305 */ /* 0x004064000020f100 */
.L_x_2:
[----:B------:R-:W-:Y:S05]  /*01b0*/  BSYNC.RECONVERGENT B0 ;  /* 0x0000000000007941 */ /* 0x000fea0003800200 */
.L_x_0:
[----:B------:R-:W4:Y:S01]  /*01c0*/  S2UR UR5, SR_CgaCtaId ;  /* 0x00000000000579c3 */ /* 0x000f220000008800 */
[----:B------:R-:W-:Y:S01]  /*01d0*/  UMOV UR4, 0x400 ;  /* 0x0000040000047882 */ /* 0x000fe20000000000 */
[C---:B------:R-:W-:Y:S02]  /*01e0*/  ISETP.GT.U32.AND P1, PT, R2.reuse, 0xff, PT ;  /* 0x000000ff0200780c */ /* 0x040fe40003f24070 */
[----:B------:R-:W-:Y:S01]  /*01f0*/  ISETP.GT.U32.AND P0, PT, R2, 0x7f, PT ;  /* 0x0000007f0200780c */ /* 0x000fe20003f04070 */
[----:B----4-:R-:W-:-:S06]  /*0200*/  ULEA UR4, UR5, UR4, 0x18 ;  /* 0x0000000405047291 */ /* 0x010fcc000f8ec0ff */
[----:B--2---:R-:W-:-:S05]  /*0210*/  LEA R3, R2, UR4, 0x2 ;  /* 0x0000000402037c11 */ /* 0x004fca000f8e10ff */
[----:B-1-3--:R-:W-:Y:S01]  /*0220*/  STS [R3], R8 ;  /* 0x0000000803007388 */ /* 0x00afe20000000800 */
[----:B------:R-:W-:Y:S06]  /*0230*/  BAR.SYNC.DEFER_BLOCKING 0x0 ;  /* 0x0000000000007b1d */ /* 0x000fec0000010000 */
[----:B0-----:R-:W-:Y:S04]  /*0240*/  @!P1 LDS R4, [R3+0x400] ;  /* 0x0004000003049984 */ /* 0x001fe80000000800 */
[----:B------:R-:W0:Y:S02]  /*0250*/  @!P1 LDS R5, [R3] ;  /* 0x0000000003059984 */ /* 0x000e240000000800 */
[----:B0-----:R-:W-:-:S05]  /*0260*/  @!P1 IMAD.IADD R4, R4, 0x1, R5 ;  /* 0x0000000104049824 */ /* 0x001fca00078e0205 */
[----:B------:R-:W-:Y:S01]  /*0270*/  @!P1 STS [R3], R4 ;  /* 0x0000000403009388 */ /* 0x000fe20000000800 */
[----:B------:R-:W-:Y:S01]  /*0280*/  BAR.SYNC.DEFER_BLOCKING 0x0 ;  /* 0x0000000000007b1d */ /* 0x000fe20000010000 */
[----:B------:R-:W-:-:S05]  /*0290*/  ISETP.GT.U32.AND P1, PT, R2, 0x3f, PT ;  /* 0x0000003f0200780c */ /* 0x000fca0003f24070 */
[----:B------:R-:W-:Y:S04]  /*02a0*/  @!P0 LDS R5, [R3+0x200] ;  /* 0x0002000003058984 */ /* 0x000fe80000000800 */
[----:B------:R-:W0:Y:S02]  /*02b0*/  @!P0 LDS R6, [R3] ;  /* 0x0000000003068984 */ /* 0x000e240000000800 */
[----:B0-----:R-:W-:-:S05]  /*02c0*/  @!P0 IADD3 R6, PT, PT, R5, R6, RZ ;  /* 0x0000000605068210 */ /* 0x001fca0007ffe0ff */
[----:B------:R-:W-:Y:S01]  /*02d0*/  @!P0 STS [R3], R6 ;  /* 0x0000000603008388 */ /* 0x000fe20000000800 */
[----:B------:R-:W-:Y:S01]  /*02e0*/  BAR.SYNC.DEFER_BLOCKING 0x0 ;  /* 0x0000000000007b1d */ /* 0x000fe20000010000 */
[----:B------:R-:W-:-:S05]  /*02f0*/  ISETP.GT.U32.AND P0, PT, R2, 0x1f, PT ;  /* 0x0000001f0200780c */ /* 0x000fca0003f04070 */
[----:B------:R-:W-:Y:S04]  /*0300*/  @!P1 LDS R5, [R3+0x100] ;  /* 0x0001000003059984 */ /* 0x000fe80000000800 */
[----:B------:R-:W0:Y:S02]  /*0310*/  @!P1 LDS R8, [R3] ;  /* 0x0000000003089984 */ /* 0x000e240000000800 */
[----:B0-----:R-:W-:-:S05]  /*0320*/  @!P1 IMAD.IADD R8, R5, 0x1, R8 ;  /* 0x0000000105089824 */ /* 0x001fca00078e0208 */
[----:B------:R0:W-:Y:S01]  /*0330*/  @!P1 STS [R3], R8 ;  /* 0x0000000803009388 */ /* 0x0001e20000000800 */
[----:B------:R-:W-:Y:S06]  /*0340*/  BAR.SYNC.DEFER_BLOCKING 0x0 ;  /* 0x0000000000007b1d */ /* 0x000fec0000010000 */
[----:B------:R-:W-:Y:S05]  /*0350*/  @P0 EXIT ;  /* 0x000000000000094d */ /* 0x000fea0003800000 */
[----:B------:R-:W-:Y:S01]  /*0360*/  LDS R4, [R3+0x80] ;  /* 0x0000800003047984 */ /* 0x000fe20000000800 */
[----:B------:R-:W-:-:S03]  /*0370*/  ISETP.NE.AND P0, PT, R2, RZ, PT ;  /* 0x000000ff0200720c */ /* 0x000fc60003f05270 */
[----:B------:R-:W1:Y:S02]  /*0380*/  LDS R5, [R3] ;  /* 0x0000000003057984 */ /* 0x000e640000000800 */
[----:B-1----:R-:W-:-:S05]  /*0390*/  IADD3 R4, PT, PT, R4, R5, RZ ;  /* 0x0000000504047210 */ /* 0x002fca0007ffe0ff */
[----:B------:R-:W-:Y:S01]  /*03a0*/  STS [R3], R4 ;  /* 0x0000000403007388 */ /* 0x000fe20000000800 */
[----:B------:R-:W-:-:S03]  /*03b0*/  NOP ;  /* 0x0000000000007918 */ /* 0x000fc60000000000 */
[----:B------:R-:W-:Y:S04]  /*03c0*/  LDS R5, [R3+0x40] ;  /* 0x0000400003057984 */ /* 0x000fe80000000800 */
[----:B------:R-:W1:Y:S02]  /*03d0*/  LDS R6, [R3] ;  /* 0x0000000003067984 */ /* 0x000e640000000800 */
[----:B-1----:R-:W-:-:S05]  /*03e0*/  IMAD.IADD R6, R5, 0x1, R6 ;  /* 0x0000000105067824 */ /* 0x002fca00078e0206 */
[----:B------:R-:W-:Y:S01]  /*03f0*/  STS [R3], R6 ;  /* 0x0000000603007388 */ /* 0x000fe20000000800 */
[----:B------:R-:W-:-:S03]  /*0400*/  NOP ;  /* 0x0000000000007918 */ /* 0x000fc60000000000 */
[----:B------:R-:W-:Y:S04]  /*0410*/  LDS R5, [R3+0x20] ;  /* 0x0000200003057984 */ /* 0x000fe80000000800 */
[----:B0-----:R-:W0:Y:S02]  /*0420*/  LDS R8, [R3] ;  /* 0x0000000003087984 */ /* 0x001e240000000800 */
[----:B0-----:R-:W-:-:S05]  /*0430*/  IADD3 R8, PT, PT, R5, R8, RZ ;  /* 0x0000000805087210 */ /* 0x001fca0007ffe0ff */
[----:B------:R-:W-:Y:S01]  /*0440*/  STS [R3], R8 ;  /* 0x0000000803007388 */ /* 0x000fe20000000800 */
[----:B------:R-:W-:-:S03]  /*0450*/  NOP ;  /* 0x0000000000007918 */ /* 0x000fc60000000000 */
[----:B------:R-:W-:Y:S04]  /*0460*/  LDS R4, [R3+0x10] ;  /* 0x0000100003047984 */ /* 0x000fe80000000800 */
[----:B------:R-:W0:Y:S02]  /*0470*/  LDS R5, [R3] ;  /* 0x0000000003057984 */ /* 0x000e240000000800 */
[----:B0-----:R-:W-:-:S05]  /*0480*/  IMAD.IADD R4, R4, 0x1, R5 ;  /* 0x0000000104047824 */ /* 0x001fca00078e0205 */
[----:B------:R-:W-:Y:S01]  /*0490*/  STS [R3], R4 ;  /* 0x0000000403007388 */ /* 0x000fe20000000800 */
[----:B------:R-:W-:-:S03]  /*04a0*/  NOP ;  /* 0x0000000000007918 */ /* 0x000fc60000000000 */
[----:B------:R-:W-:Y:S04]  /*04b0*/  LDS R5, [R3+0x8] ;  /* 0x0000080003057984 */ /* 0x000fe80000000800 */
[----:B------:R-:W0:Y:S02]  /*04c0*/  LDS R6, [R3] ;  /* 0x0000000003067984 */ /* 0x000e240000000800 */
[----:B0-----:R-:W-:-:S05]  /*04d0*/  IADD3 R6, PT, PT, R5, R6, RZ ;  /* 0x0000000605067210 */ /* 0x001fca0007ffe0ff */
[----:B------:R-:W-:Y:S01]  /*04e0*/  STS [R3], R6 ;  /* 0x0000000603007388 */ /* 0x000fe20000000800 */
[----:B------:R-:W-:-:S03]  /*04f0*/  NOP ;  /* 0x0000000000007918 */ /* 0x000fc60000000000 */
[----:B------:R-:W-:Y:S04]  /*0500*/  LDS R5, [R3+0x4] ;  /* 0x0000040003057984 */ /* 0x000fe80000000800 */
[----:B------:R-:W0:Y:S02]  /*0510*/  LDS R8, [R3] ;  /* 0x0000000003087984 */ /* 0x000e240000000800 */
[----:B0-----:R-:W-:-:S05]  /*0520*/  IMAD.IADD R8, R5, 0x1, R8 ;  /* 0x0000000105087824 */ /* 0x001fca00078e0208 */
[----:B------:R0:W-:Y:S01]  /*0530*/  STS [R3], R8 ;  /* 0x0000000803007388 */ /* 0x0001e20000000800 */
[----:B------:R-:W-:Y:S05]  /*0540*/  @P0 EXIT ;  /* 0x000000000000094d */ /* 0x000fea0003800000 */
[----:B------:R-:W1:Y:S01]  /*0550*/  LDS R4, [UR4] ;  /* 0x00000004ff047984 */ /* 0x000e620008000800 */
[----:B0-----:R-:W0:Y:S02]  /*0560*/  LDC.64 R2, c[0x0][0x388] ;  /* 0x0000e200ff027b82 */ /* 0x001e240000000a00 */
[----:B0-----:R-:W-:Y:S01]  /*0570*/  IMAD.WIDE.U32 R2, R0, 0x4, R2 ;  /* 0x0000000400027825 */ /* 0x001fe200078e0002 */
[----:B-1----:R-:W-:-:S05]  /*0580*/  I2FP.F32.S32 R5, R4 ;  /* 0x0000000400057245 */ /* 0x002fca0000201400 */
[----:B------:R-:W-:Y:S01]  /*0590*/  STG.E desc[UR6][R2.64], R5 ;  /* 0x0000000502007986 */ /* 0x000fe2000c101906 */
[----:B------:R-:W-:Y:S05]  /*05a0*/  EXIT ;  /* 0x000000000000794d */ /* 0x000fea0003800000 */
.L_x_3:
[----:B------:R-:W-:-:S00]  /*05b0*/  BRA `(.L_x_3) ;  /* 0xfffffffc00fc7947 */ /* 0x000fc0000383ffff */
[----:B------:R-:W-:-:S00]  /*05c0*/  NOP ;  /* 0x0000000000007918 */ /* 0x000fc00000000000 */
        /* <DEDUP_REMOVED lines=11> */
.L_x_4:


//--------------------- .nv.shared.total          --------------------------
	.section	.nv.shared.total,"aw",@nobits
	.sectionflags	@""
	.align	4
.nv.shared.total:
	.zero		3072


//--------------------- .nv.shared.reserved.0     --------------------------
	.section	.nv.shared.reserved.0,"aw",@nobits
	.weak		__nv_reservedSMEM_offset_0_alias
	.size		__nv_reservedSMEM_offset_0_alias, 0, 64
	.other		__nv_reservedSMEM_offset_0_alias,@"STO_CUDA_RESERVED_SHARED STV_DEFAULT"
__nv_reservedSMEM_offset_0_alias:
	.zero		0
	.zero		64


//--------------------- .nv.constant0.total       --------------------------
	.section	.nv.constant0.total,"a",@progbits
	.sectionflags	@""
	.align	4
.nv.constant0.total:
	.zero		916


//--------------------- SYMBOLS --------------------------

	.type		.nv.reservedSmem.offset0,@object
	.size		.nv.reservedSmem.offset0,0x4
	.type		.nv.reservedSmem.cap,@object
	.size		.nv.reservedSmem.cap,0x4
